//
// Generated by NVIDIA NVVM Compiler
//
// Compiler Build ID: CL-36424714
// Cuda compilation tools, release 13.0, V13.0.88
// Based on NVVM 20.0.0
//

.version 9.0
.target sm_100
.address_size 64

	// .globl	_Z17sumArraysOnDevicePfS_S_ii

.visible .entry _Z17sumArraysOnDevicePfS_S_ii(
	.param .u64 .ptr .align 1 _Z17sumArraysOnDevicePfS_S_ii_param_0,
	.param .u64 .ptr .align 1 _Z17sumArraysOnDevicePfS_S_ii_param_1,
	.param .u64 .ptr .align 1 _Z17sumArraysOnDevicePfS_S_ii_param_2,
	.param .u32 _Z17sumArraysOnDevicePfS_S_ii_param_3,
	.param .u32 _Z17sumArraysOnDevicePfS_S_ii_param_4
)
{
	.reg .pred 	%p<4>;
	.reg .b32 	%r<14>;
	.reg .b32 	%f<4>;
	.reg .b64 	%rd<11>;

	ld.param.u64 	%rd1, [_Z17sumArraysOnDevicePfS_S_ii_param_0];
	ld.param.u64 	%rd2, [_Z17sumArraysOnDevicePfS_S_ii_param_1];
	ld.param.u64 	%rd3, [_Z17sumArraysOnDevicePfS_S_ii_param_2];
	ld.param.u32 	%r3, [_Z17sumArraysOnDevicePfS_S_ii_param_3];
	ld.param.u32 	%r4, [_Z17sumArraysOnDevicePfS_S_ii_param_4];
	mov.u32 	%r6, %tid.x;
	mov.u32 	%r7, %ctaid.x;
	mov.u32 	%r8, %ntid.x;
	mad.lo.s32 	%r1, %r7, %r8, %r6;
	mov.u32 	%r9, %tid.y;
	mov.u32 	%r10, %ctaid.y;
	mov.u32 	%r11, %ntid.y;
	mad.lo.s32 	%r12, %r10, %r11, %r9;
	setp.ge.s32 	%p1, %r1, %r3;
	setp.ge.s32 	%p2, %r12, %r4;
	or.pred  	%p3, %p1, %p2;
	@%p3 bra 	$L__BB0_2;
	cvta.to.global.u64 	%rd4, %rd1;
	cvta.to.global.u64 	%rd5, %rd2;
	cvta.to.global.u64 	%rd6, %rd3;
	mad.lo.s32 	%r13, %r3, %r12, %r1;
	mul.wide.s32 	%rd7, %r13, 4;
	add.s64 	%rd8, %rd4, %rd7;
	ld.global.f32 	%f1, [%rd8];
	add.s64 	%rd9, %rd5, %rd7;
	ld.global.f32 	%f2, [%rd9];
	add.f32 	%f3, %f1, %f2;
	add.s64 	%rd10, %rd6, %rd7;
	st.global.f32 	[%rd10], %f3;
$L__BB0_2:
	ret;

}


// ===== COMPILED SASS (sm_100) =====

	.target	sm_100

	.elftype	@"ET_EXEC"


//--------------------- .note.nv.tkinfo           --------------------------
	.section	.note.nv.tkinfo,"",@"SHT_NOTE"
	.sectionflags	@"SHF_NOTE_NV_TKINFO"
	.tkinfo
        /*0018*/ 	.word	0x00000002
        /*0030*/ 	.string	""
        /*0030*/ 	.string	"ptxas"
        /*0030*/ 	.string	"Cuda compilation tools, release 13.0, V13.0.88"
        /*0030*/ 	.string	"Build cuda_13.0.r13.0/compiler.36424714_0"
        /*0030*/ 	.string	"-arch sm_100 -m 64 "



//--------------------- .note.nv.cuinfo           --------------------------
	.section	.note.nv.cuinfo,"",@"SHT_NOTE"
	.sectionflags	@"SHF_NOTE_NV_CUINFO"
        /*0018*/ 	.short	0x0002
        /*001a*/ 	.short	0x0064
        /*001c*/ 	.short	0x0082
	.zero		2


//--------------------- .nv.info                  --------------------------
	.section	.nv.info,"",@"SHT_CUDA_INFO"
	.align	4


	//----- nvinfo : EIATTR_REGCOUNT
	.align		4
        /*0000*/ 	.byte	0x04, 0x2f
        /*0002*/ 	.short	(.L_1 - .L_0)
	.align		4
.L_0:
        /*0004*/ 	.word	index@(_Z17sumArraysOnDevicePfS_S_ii)
        /*0008*/ 	.word	0x0000000c


	//----- nvinfo : EIATTR_FRAME_SIZE
	.align		4
.L_1:
        /*000c*/ 	.byte	0x04, 0x11
        /*000e*/ 	.short	(.L_3 - .L_2)
	.align		4
.L_2:
        /*0010*/ 	.word	index@(_Z17sumArraysOnDevicePfS_S_ii)
        /*0014*/ 	.word	0x00000000


	//----- nvinfo : EIATTR_MIN_STACK_SIZE
	.align		4
.L_3:
        /*0018*/ 	.byte	0x04, 0x12
        /*001a*/ 	.short	(.L_5 - .L_4)
	.align		4
.L_4:
        /*001c*/ 	.word	index@(_Z17sumArraysOnDevicePfS_S_ii)
        /*0020*/ 	.word	0x00000000
.L_5:


//--------------------- .nv.compat                --------------------------
	.section	.nv.compat,"",@"SHT_CUDA_COMPAT_INFO"
	.align	4
        /*0000*/ 	.byte	0x02, 0x09, 0x00, 0x00, 0x02, 0x02, 0x01, 0x00, 0x02, 0x05, 0x05, 0x00, 0x03, 0x07, 0x01, 0x01
        /*0010*/ 	.byte	0x02, 0x03, 0x00, 0x00, 0x02, 0x06, 0x01, 0x00, 0x04, 0x0b, 0x08, 0x00, 0x09, 0x00, 0x00, 0x00
        /*0020*/ 	.byte	0x00, 0x00, 0x00, 0x00


//--------------------- .nv.info._Z17sumArraysOnDevicePfS_S_ii --------------------------
	.section	.nv.info._Z17sumArraysOnDevicePfS_S_ii,"",@"SHT_CUDA_INFO"
	.sectionflags	@""
	.align	4


	//----- nvinfo : EIATTR_CUDA_API_VERSION
	.align		4
        /*0000*/ 	.byte	0x04, 0x37
        /*0002*/ 	.short	(.L_7 - .L_6)
.L_6:
        /*0004*/ 	.word	0x00000082


	//----- nvinfo : EIATTR_KPARAM_INFO
	.align		4
.L_7:
        /*0008*/ 	.byte	0x04, 0x17
        /*000a*/ 	.short	(.L_9 - .L_8)
.L_8:
        /*000c*/ 	.word	0x00000000
        /*0010*/ 	.short	0x0004
        /*0012*/ 	.short	0x001c
        /*0014*/ 	.byte	0x00, 0xf0, 0x11, 0x00


	//----- nvinfo : EIATTR_KPARAM_INFO
	.align		4
.L_9:
        /*0018*/ 	.byte	0x04, 0x17
        /*001a*/ 	.short	(.L_11 - .L_10)
.L_10:
        /*001c*/ 	.word	0x00000000
        /*0020*/ 	.short	0x0003
        /*0022*/ 	.short	0x0018
        /*0024*/ 	.byte	0x00, 0xf0, 0x11, 0x00


	//----- nvinfo : EIATTR_KPARAM_INFO
	.align		4
.L_11:
        /*0028*/ 	.byte	0x04, 0x17
        /*002a*/ 	.short	(.L_13 - .L_12)
.L_12:
        /*002c*/ 	.word	0x00000000
        /*0030*/ 	.short	0x0002
        /*0032*/ 	.short	0x0010
        /*0034*/ 	.byte	0x00, 0xf5, 0x21, 0x00


	//----- nvinfo : EIATTR_KPARAM_INFO
	.align		4
.L_13:
        /*0038*/ 	.byte	0x04, 0x17
        /*003a*/ 	.short	(.L_15 - .L_14)
.L_14:
        /*003c*/ 	.word	0x00000000
        /*0040*/ 	.short	0x0001
        /*0042*/ 	.short	0x0008
        /*0044*/ 	.byte	0x00, 0xf5, 0x21, 0x00


	//----- nvinfo : EIATTR_KPARAM_INFO
	.align		4
.L_15:
        /*0048*/ 	.byte	0x04, 0x17
        /*004a*/ 	.short	(.L_17 - .L_16)
.L_16:
        /*004c*/ 	.word	0x00000000
        /*0050*/ 	.short	0x0000
        /*0052*/ 	.short	0x0000
        /*0054*/ 	.byte	0x00, 0xf5, 0x21, 0x00


	//----- nvinfo : EIATTR_SPARSE_MMA_MASK
	.align		4
.L_17:
        /*0058*/ 	.byte	0x03, 0x50
        /*005a*/ 	.short	0x0000


	//----- nvinfo : EIATTR_MAXREG_COUNT
	.align		4
        /*005c*/ 	.byte	0x03, 0x1b
        /*005e*/ 	.short	0x00ff


	//----- nvinfo : EIATTR_MERCURY_ISA_VERSION
	.align		4
        /*0060*/ 	.byte	0x03, 0x5f
        /*0062*/ 	.short	0x0101


	//----- nvinfo : EIATTR_VRC_CTA_INIT_COUNT
	.align		4
        /*0064*/ 	.byte	0x02, 0x4a
	.zero		1
	.zero		1


	//----- nvinfo : EIATTR_EXIT_INSTR_OFFSETS
	.align		4
        /*0068*/ 	.byte	0x04, 0x1c
        /*006a*/ 	.short	(.L_19 - .L_18)


	//   ....[0]....
.L_18:
        /*006c*/ 	.word	0x000000c0


	//   ....[1]....
        /*0070*/ 	.word	0x00000190


	//----- nvinfo : EIATTR_CBANK_PARAM_SIZE
	.align		4
.L_19:
        /*0074*/ 	.byte	0x03, 0x19
        /*0076*/ 	.short	0x0020


	//----- nvinfo : EIATTR_PARAM_CBANK
	.align		4
        /*0078*/ 	.byte	0x04, 0x0a
        /*007a*/ 	.short	(.L_21 - .L_20)
	.align		4
.L_20:
        /*007c*/ 	.word	index@(.nv.constant0._Z17sumArraysOnDevicePfS_S_ii)
        /*0080*/ 	.short	0x0380
        /*0082*/ 	.short	0x0020


	//----- nvinfo : EIATTR_SW_WAR
	.align		4
.L_21:
        /*0084*/ 	.byte	0x04, 0x36
        /*0086*/ 	.short	(.L_23 - .L_22)
.L_22:
        /*0088*/ 	.word	0x00000008
.L_23:


//--------------------- .nv.callgraph             --------------------------
	.section	.nv.callgraph,"",@"SHT_CUDA_CALLGRAPH"
	.align	4
	.sectionentsize	8
	.align		4
        /*0000*/ 	.word	0x00000000
	.align		4
        /*0004*/ 	.word	0xffffffff
	.align		4
        /*0008*/ 	.word	0x00000000
	.align		4
        /*000c*/ 	.word	0xfffffffe
	.align		4
        /*0010*/ 	.word	0x00000000
	.align		4
        /*0014*/ 	.word	0xfffffffd
	.align		4
        /*0018*/ 	.word	0x00000000
	.align		4
        /*001c*/ 	.word	0xfffffffc


//--------------------- .text._Z17sumArraysOnDevicePfS_S_ii --------------------------
	.section	.text._Z17sumArraysOnDevicePfS_S_ii,"ax",@progbits
	.align	128
        .global         _Z17sumArraysOnDevicePfS_S_ii
        .type           _Z17sumArraysOnDevicePfS_S_ii,@function
        .size           _Z17sumArraysOnDevicePfS_S_ii,(.L_x_1 - _Z17sumArraysOnDevicePfS_S_ii)
        .other          _Z17sumArraysOnDevicePfS_S_ii,@"STO_CUDA_ENTRY STV_DEFAULT"
_Z17sumArraysOnDevicePfS_S_ii:
.text._Z17sumArraysOnDevicePfS_S_ii:
[----:B------:R-:W-:Y:S01]  /*0000*/  LDC R1, c[0x0][0x37c] ;  /* 0x0000df00ff017b82 */ /* 0x000fe20000000800 */
[----:B------:R-:W0:Y:S07]  /*0010*/  S2R R7, SR_TID.Y ;  /* 0x0000000000077919 */ /* 0x000e2e0000002200 */
[----:B------:R-:W1:Y:S01]  /*0020*/  LDC R3, c[0x0][0x360] ;  /* 0x0000d800ff037b82 */ /* 0x000e620000000800 */
[----:B------:R-:W2:Y:S01]  /*0030*/  LDCU.64 UR6, c[0x0][0x398] ;  /* 0x00007300ff0677ac */ /* 0x000ea20008000a00 */
[----:B------:R-:W1:Y:S06]  /*0040*/  S2R R0, SR_TID.X ;  /* 0x0000000000007919 */ /* 0x000e6c0000002100 */
[----:B------:R-:W0:Y:S08]  /*0050*/  S2UR UR5, SR_CTAID.Y ;  /* 0x00000000000579c3 */ /* 0x000e300000002600 */
[----:B------:R-:W0:Y:S08]  /*0060*/  LDC R2, c[0x0][0x364] ;  /* 0x0000d900ff027b82 */ /* 0x000e300000000800 */
[----:B------:R-:W1:Y:S01]  /*0070*/  S2UR UR4, SR_CTAID.X ;  /* 0x00000000000479c3 */ /* 0x000e620000002500 */
[----:B0-----:R-:W-:-:S05]  /*0080*/  IMAD R7, R2, UR5, R7 ;  /* 0x0000000502077c24 */ /* 0x001fca000f8e0207 */
[----:B--2---:R-:W-:Y:S01]  /*0090*/  ISETP.GE.AND P0, PT, R7, UR7, PT ;  /* 0x0000000707007c0c */ /* 0x004fe2000bf06270 */
[----:B-1----:R-:W-:-:S05]  /*00a0*/  IMAD R0, R3, UR4, R0 ;  /* 0x0000000403007c24 */ /* 0x002fca000f8e0200 */
[----:B------:R-:W-:-:S13]  /*00b0*/  ISETP.GE.OR P0, PT, R0, UR6, P0 ;  /* 0x0000000600007c0c */ /* 0x000fda0008706670 */
[----:B------:R-:W-:Y:S05]  /*00c0*/  @P0 EXIT ;  /* 0x000000000000094d */ /* 0x000fea0003800000 */
[----:B------:R-:W0:Y:S01]  /*00d0*/  LDC.64 R2, c[0x0][0x380] ;  /* 0x0000e000ff027b82 */ /* 0x000e220000000a00 */
[----:B------:R-:W1:Y:S01]  /*00e0*/  LDCU.64 UR4, c[0x0][0x358] ;  /* 0x00006b00ff0477ac */ /* 0x000e620008000a00 */
[----:B------:R-:W-:-:S06]  /*00f0*/  IMAD R9, R7, UR6, R0 ;  /* 0x0000000607097c24 */ /* 0x000fcc000f8e0200 */
[----:B------:R-:W2:Y:S08]  /*0100*/  LDC.64 R4, c[0x0][0x388] ;  /* 0x0000e200ff047b82 */ /* 0x000eb00000000a00 */
[----:B------:R-:W3:Y:S01]  /*0110*/  LDC.64 R6, c[0x0][0x390] ;  /* 0x0000e400ff067b82 */ /* 0x000ee20000000a00 */
[----:B0-----:R-:W-:-:S06]  /*0120*/  IMAD.WIDE R2, R9, 0x4, R2 ;  /* 0x0000000409027825 */ /* 0x001fcc00078e0202 */
[----:B-1----:R-:W4:Y:S01]  /*0130*/  LDG.E R2, desc[UR4][R2.64] ;  /* 0x0000000402027981 */ /* 0x002f22000c1e1900 */
[----:B--2---:R-:W-:-:S06]  /*0140*/  IMAD.WIDE R4, R9, 0x4, R4 ;  /* 0x0000000409047825 */ /* 0x004fcc00078e0204 */
[----:B------:R-:W4:Y:S01]  /*0150*/  LDG.E R5, desc[UR4][R4.64] ;  /* 0x0000000404057981 */ /* 0x000f22000c1e1900 */
[----:B---3--:R-:W-:-:S04]  /*0160*/  IMAD.WIDE R6, R9, 0x4, R6 ;  /* 0x0000000409067825 */ /* 0x008fc800078e0206 */
[----:B----4-:R-:W-:-:S05]  /*0170*/  FADD R9, R2, R5 ;  /* 0x0000000502097221 */ /* 0x010fca0000000000 */
[----:B------:R-:W-:Y:S01]  /*0180*/  STG.E desc[UR4][R6.64], R9 ;  /* 0x0000000906007986 */ /* 0x000fe2000c101904 */
[----:B------:R-:W-:Y:S05]  /*0190*/  EXIT ;  /* 0x000000000000794d */ /* 0x000fea0003800000 */
.L_x_0:
[----:B------:R-:W-:-:S00]  /*01a0*/  BRA `(.L_x_0) ;  /* 0xfffffffc00fc7947 */ /* 0x000fc0000383ffff */
[----:B------:R-:W-:-:S00]  /*01b0*/  NOP ;  /* 0x0000000000007918 */ /* 0x000fc00000000000 */
        /* <DEDUP_REMOVED lines=12> */
.L_x_1:


//--------------------- .nv.shared.reserved.0     --------------------------
	.section	.nv.shared.reserved.0,"aw",@nobits
	.weak		__nv_reservedSMEM_offset_0_alias
	.size		__nv_reservedSMEM_offset_0_alias, 0, 64
	.other		__nv_reservedSMEM_offset_0_alias,@"STO_CUDA_RESERVED_SHARED STV_DEFAULT"
__nv_reservedSMEM_offset_0_alias:
	.zero		0
	.zero		64


//--------------------- .nv.constant0._Z17sumArraysOnDevicePfS_S_ii --------------------------
	.section	.nv.constant0._Z17sumArraysOnDevicePfS_S_ii,"a",@progbits
	.sectionflags	@""
	.align	4
.nv.constant0._Z17sumArraysOnDevicePfS_S_ii:
	.zero		928


//--------------------- SYMBOLS --------------------------

	.type		.nv.reservedSmem.offset0,@object
	.size		.nv.reservedSmem.offset0,0x4
